//
// Generated by NVIDIA NVVM Compiler
//
// Compiler Build ID: CL-36424714
// Cuda compilation tools, release 13.0, V13.0.88
// Based on NVVM 20.0.0
//

.version 9.0
.target sm_100
.address_size 64

	// .globl	_Z6kernelPKfS0_Pfm

.visible .entry _Z6kernelPKfS0_Pfm(
	.param .u64 .ptr .align 1 _Z6kernelPKfS0_Pfm_param_0,
	.param .u64 .ptr .align 1 _Z6kernelPKfS0_Pfm_param_1,
	.param .u64 .ptr .align 1 _Z6kernelPKfS0_Pfm_param_2,
	.param .u64 _Z6kernelPKfS0_Pfm_param_3
)
{
	.reg .pred 	%p<2>;
	.reg .b32 	%r<5>;
	.reg .b32 	%f<4>;
	.reg .b64 	%rd<13>;

	ld.param.u64 	%rd2, [_Z6kernelPKfS0_Pfm_param_0];
	ld.param.u64 	%rd3, [_Z6kernelPKfS0_Pfm_param_1];
	ld.param.u64 	%rd4, [_Z6kernelPKfS0_Pfm_param_2];
	ld.param.u64 	%rd5, [_Z6kernelPKfS0_Pfm_param_3];
	mov.u32 	%r1, %ctaid.x;
	mov.u32 	%r2, %ntid.x;
	mov.u32 	%r3, %tid.x;
	mad.lo.s32 	%r4, %r1, %r2, %r3;
	cvt.s64.s32 	%rd1, %r4;
	setp.le.u64 	%p1, %rd5, %rd1;
	@%p1 bra 	$L__BB0_2;
	cvta.to.global.u64 	%rd6, %rd2;
	cvta.to.global.u64 	%rd7, %rd3;
	cvta.to.global.u64 	%rd8, %rd4;
	shl.b64 	%rd9, %rd1, 2;
	add.s64 	%rd10, %rd6, %rd9;
	ld.global.nc.f32 	%f1, [%rd10];
	add.s64 	%rd11, %rd7, %rd9;
	ld.global.nc.f32 	%f2, [%rd11];
	add.f32 	%f3, %f1, %f2;
	add.s64 	%rd12, %rd8, %rd9;
	st.global.f32 	[%rd12], %f3;
$L__BB0_2:
	ret;

}


// ===== COMPILED SASS (sm_100) =====

	.target	sm_100

	.elftype	@"ET_EXEC"


//--------------------- .note.nv.tkinfo           --------------------------
	.section	.note.nv.tkinfo,"",@"SHT_NOTE"
	.sectionflags	@"SHF_NOTE_NV_TKINFO"
	.tkinfo
        /*0018*/ 	.word	0x00000002
        /*0030*/ 	.string	""
        /*0030*/ 	.string	"ptxas"
        /*0030*/ 	.string	"Cuda compilation tools, release 13.0, V13.0.88"
        /*0030*/ 	.string	"Build cuda_13.0.r13.0/compiler.36424714_0"
        /*0030*/ 	.string	"-arch sm_100 -m 64 "



//--------------------- .note.nv.cuinfo           --------------------------
	.section	.note.nv.cuinfo,"",@"SHT_NOTE"
	.sectionflags	@"SHF_NOTE_NV_CUINFO"
        /*0018*/ 	.short	0x0002
        /*001a*/ 	.short	0x0064
        /*001c*/ 	.short	0x0082
	.zero		2


//--------------------- .nv.info                  --------------------------
	.section	.nv.info,"",@"SHT_CUDA_INFO"
	.align	4


	//----- nvinfo : EIATTR_REGCOUNT
	.align		4
        /*0000*/ 	.byte	0x04, 0x2f
        /*0002*/ 	.short	(.L_1 - .L_0)
	.align		4
.L_0:
        /*0004*/ 	.word	index@(_Z6kernelPKfS0_Pfm)
        /*0008*/ 	.word	0x0000000c


	//----- nvinfo : EIATTR_FRAME_SIZE
	.align		4
.L_1:
        /*000c*/ 	.byte	0x04, 0x11
        /*000e*/ 	.short	(.L_3 - .L_2)
	.align		4
.L_2:
        /*0010*/ 	.word	index@(_Z6kernelPKfS0_Pfm)
        /*0014*/ 	.word	0x00000000


	//----- nvinfo : EIATTR_MIN_STACK_SIZE
	.align		4
.L_3:
        /*0018*/ 	.byte	0x04, 0x12
        /*001a*/ 	.short	(.L_5 - .L_4)
	.align		4
.L_4:
        /*001c*/ 	.word	index@(_Z6kernelPKfS0_Pfm)
        /*0020*/ 	.word	0x00000000
.L_5:


//--------------------- .nv.compat                --------------------------
	.section	.nv.compat,"",@"SHT_CUDA_COMPAT_INFO"
	.align	4
        /*0000*/ 	.byte	0x02, 0x09, 0x00, 0x00, 0x02, 0x02, 0x01, 0x00, 0x02, 0x05, 0x05, 0x00, 0x03, 0x07, 0x01, 0x01
        /*0010*/ 	.byte	0x02, 0x03, 0x00, 0x00, 0x02, 0x06, 0x01, 0x00, 0x04, 0x0b, 0x08, 0x00, 0x09, 0x00, 0x00, 0x00
        /*0020*/ 	.byte	0x00, 0x00, 0x00, 0x00


//--------------------- .nv.info._Z6kernelPKfS0_Pfm --------------------------
	.section	.nv.info._Z6kernelPKfS0_Pfm,"",@"SHT_CUDA_INFO"
	.sectionflags	@""
	.align	4


	//----- nvinfo : EIATTR_CUDA_API_VERSION
	.align		4
        /*0000*/ 	.byte	0x04, 0x37
        /*0002*/ 	.short	(.L_7 - .L_6)
.L_6:
        /*0004*/ 	.word	0x00000082


	//----- nvinfo : EIATTR_KPARAM_INFO
	.align		4
.L_7:
        /*0008*/ 	.byte	0x04, 0x17
        /*000a*/ 	.short	(.L_9 - .L_8)
.L_8:
        /*000c*/ 	.word	0x00000000
        /*0010*/ 	.short	0x0003
        /*0012*/ 	.short	0x0018
        /*0014*/ 	.byte	0x00, 0xf0, 0x21, 0x00


	//----- nvinfo : EIATTR_KPARAM_INFO
	.align		4
.L_9:
        /*0018*/ 	.byte	0x04, 0x17
        /*001a*/ 	.short	(.L_11 - .L_10)
.L_10:
        /*001c*/ 	.word	0x00000000
        /*0020*/ 	.short	0x0002
        /*0022*/ 	.short	0x0010
        /*0024*/ 	.byte	0x00, 0xf5, 0x21, 0x00


	//----- nvinfo : EIATTR_KPARAM_INFO
	.align		4
.L_11:
        /*0028*/ 	.byte	0x04, 0x17
        /*002a*/ 	.short	(.L_13 - .L_12)
.L_12:
        /*002c*/ 	.word	0x00000000
        /*0030*/ 	.short	0x0001
        /*0032*/ 	.short	0x0008
        /*0034*/ 	.byte	0x00, 0xf5, 0x21, 0x00


	//----- nvinfo : EIATTR_KPARAM_INFO
	.align		4
.L_13:
        /*0038*/ 	.byte	0x04, 0x17
        /*003a*/ 	.short	(.L_15 - .L_14)
.L_14:
        /*003c*/ 	.word	0x00000000
        /*0040*/ 	.short	0x0000
        /*0042*/ 	.short	0x0000
        /*0044*/ 	.byte	0x00, 0xf5, 0x21, 0x00


	//----- nvinfo : EIATTR_SPARSE_MMA_MASK
	.align		4
.L_15:
        /*0048*/ 	.byte	0x03, 0x50
        /*004a*/ 	.short	0x0000


	//----- nvinfo : EIATTR_MAXREG_COUNT
	.align		4
        /*004c*/ 	.byte	0x03, 0x1b
        /*004e*/ 	.short	0x00ff


	//----- nvinfo : EIATTR_MERCURY_ISA_VERSION
	.align		4
        /*0050*/ 	.byte	0x03, 0x5f
        /*0052*/ 	.short	0x0101


	//----- nvinfo : EIATTR_VRC_CTA_INIT_COUNT
	.align		4
        /*0054*/ 	.byte	0x02, 0x4a
	.zero		1
	.zero		1


	//----- nvinfo : EIATTR_EXIT_INSTR_OFFSETS
	.align		4
        /*0058*/ 	.byte	0x04, 0x1c
        /*005a*/ 	.short	(.L_17 - .L_16)


	//   ....[0]....
.L_16:
        /*005c*/ 	.word	0x00000090


	//   ....[1]....
        /*0060*/ 	.word	0x00000190


	//----- nvinfo : EIATTR_CBANK_PARAM_SIZE
	.align		4
.L_17:
        /*0064*/ 	.byte	0x03, 0x19
        /*0066*/ 	.short	0x0020


	//----- nvinfo : EIATTR_PARAM_CBANK
	.align		4
        /*0068*/ 	.byte	0x04, 0x0a
        /*006a*/ 	.short	(.L_19 - .L_18)
	.align		4
.L_18:
        /*006c*/ 	.word	index@(.nv.constant0._Z6kernelPKfS0_Pfm)
        /*0070*/ 	.short	0x0380
        /*0072*/ 	.short	0x0020


	//----- nvinfo : EIATTR_SW_WAR
	.align		4
.L_19:
        /*0074*/ 	.byte	0x04, 0x36
        /*0076*/ 	.short	(.L_21 - .L_20)
.L_20:
        /*0078*/ 	.word	0x00000008
.L_21:


//--------------------- .nv.callgraph             --------------------------
	.section	.nv.callgraph,"",@"SHT_CUDA_CALLGRAPH"
	.align	4
	.sectionentsize	8
	.align		4
        /*0000*/ 	.word	0x00000000
	.align		4
        /*0004*/ 	.word	0xffffffff
	.align		4
        /*0008*/ 	.word	0x00000000
	.align		4
        /*000c*/ 	.word	0xfffffffe
	.align		4
        /*0010*/ 	.word	0x00000000
	.align		4
        /*0014*/ 	.word	0xfffffffd
	.align		4
        /*0018*/ 	.word	0x00000000
	.align		4
        /*001c*/ 	.word	0xfffffffc


//--------------------- .text._Z6kernelPKfS0_Pfm  --------------------------
	.section	.text._Z6kernelPKfS0_Pfm,"ax",@progbits
	.align	128
        .global         _Z6kernelPKfS0_Pfm
        .type           _Z6kernelPKfS0_Pfm,@function
        .size           _Z6kernelPKfS0_Pfm,(.L_x_1 - _Z6kernelPKfS0_Pfm)
        .other          _Z6kernelPKfS0_Pfm,@"STO_CUDA_ENTRY STV_DEFAULT"
_Z6kernelPKfS0_Pfm:
.text._Z6kernelPKfS0_Pfm:
[----:B------:R-:W-:Y:S01]  /*0000*/  LDC R1, c[0x0][0x37c] ;  /* 0x0000df00ff017b82 */ /* 0x000fe20000000800 */
[----:B------:R-:W0:Y:S07]  /*0010*/  S2R R3, SR_TID.X ;  /* 0x0000000000037919 */ /* 0x000e2e0000002100 */
[----:B------:R-:W0:Y:S01]  /*0020*/  S2UR UR4, SR_CTAID.X ;  /* 0x00000000000479c3 */ /* 0x000e220000002500 */
[----:B------:R-:W1:Y:S07]  /*0030*/  LDCU.64 UR6, c[0x0][0x398] ;  /* 0x00007300ff0677ac */ /* 0x000e6e0008000a00 */
[----:B------:R-:W0:Y:S02]  /*0040*/  LDC R0, c[0x0][0x360] ;  /* 0x0000d800ff007b82 */ /* 0x000e240000000800 */
[----:B0-----:R-:W-:-:S05]  /*0050*/  IMAD R0, R0, UR4, R3 ;  /* 0x0000000400007c24 */ /* 0x001fca000f8e0203 */
[----:B-1----:R-:W-:Y:S02]  /*0060*/  ISETP.GE.U32.AND P0, PT, R0, UR6, PT ;  /* 0x0000000600007c0c */ /* 0x002fe4000bf06070 */
[----:B------:R-:W-:-:S04]  /*0070*/  SHF.R.S32.HI R3, RZ, 0x1f, R0 ;  /* 0x0000001fff037819 */ /* 0x000fc80000011400 */
[----:B------:R-:W-:-:S13]  /*0080*/  ISETP.GE.U32.AND.EX P0, PT, R3, UR7, PT, P0 ;  /* 0x0000000703007c0c */ /* 0x000fda000bf06100 */
[----:B------:R-:W-:Y:S05]  /*0090*/  @P0 EXIT ;  /* 0x000000000000094d */ /* 0x000fea0003800000 */
[----:B------:R-:W0:Y:S01]  /*00a0*/  LDCU.128 UR8, c[0x0][0x380] ;  /* 0x00007000ff0877ac */ /* 0x000e220008000c00 */
[C---:B------:R-:W-:Y:S01]  /*00b0*/  IMAD.SHL.U32 R6, R0.reuse, 0x4, RZ ;  /* 0x0000000400067824 */ /* 0x040fe200078e00ff */
[----:B------:R-:W-:Y:S01]  /*00c0*/  SHF.L.U64.HI R0, R0, 0x2, R3 ;  /* 0x0000000200007819 */ /* 0x000fe20000010203 */
[----:B------:R-:W1:Y:S01]  /*00d0*/  LDCU.64 UR4, c[0x0][0x358] ;  /* 0x00006b00ff0477ac */ /* 0x000e620008000a00 */
[----:B------:R-:W2:Y:S02]  /*00e0*/  LDCU.64 UR6, c[0x0][0x390] ;  /* 0x00007200ff0677ac */ /* 0x000ea40008000a00 */
[C---:B0-----:R-:W-:Y:S02]  /*00f0*/  IADD3 R4, P1, PT, R6.reuse, UR10, RZ ;  /* 0x0000000a06047c10 */ /* 0x041fe4000ff3e0ff */
[----:B------:R-:W-:Y:S02]  /*0100*/  IADD3 R2, P0, PT, R6, UR8, RZ ;  /* 0x0000000806027c10 */ /* 0x000fe4000ff1e0ff */
[----:B------:R-:W-:-:S02]  /*0110*/  IADD3.X R5, PT, PT, R0, UR11, RZ, P1, !PT ;  /* 0x0000000b00057c10 */ /* 0x000fc40008ffe4ff */
[----:B------:R-:W-:-:S04]  /*0120*/  IADD3.X R3, PT, PT, R0, UR9, RZ, P0, !PT ;  /* 0x0000000900037c10 */ /* 0x000fc800087fe4ff */
[----:B-1----:R-:W3:Y:S04]  /*0130*/  LDG.E.CONSTANT R5, desc[UR4][R4.64] ;  /* 0x0000000404057981 */ /* 0x002ee8000c1e9900 */
[----:B------:R-:W3:Y:S01]  /*0140*/  LDG.E.CONSTANT R2, desc[UR4][R2.64] ;  /* 0x0000000402027981 */ /* 0x000ee2000c1e9900 */
[----:B--2---:R-:W-:-:S04]  /*0150*/  IADD3 R6, P0, PT, R6, UR6, RZ ;  /* 0x0000000606067c10 */ /* 0x004fc8000ff1e0ff */
[----:B------:R-:W-:Y:S01]  /*0160*/  IADD3.X R7, PT, PT, R0, UR7, RZ, P0, !PT ;  /* 0x0000000700077c10 */ /* 0x000fe200087fe4ff */
[----:B---3--:R-:W-:-:S05]  /*0170*/  FADD R9, R2, R5 ;  /* 0x0000000502097221 */ /* 0x008fca0000000000 */
[----:B------:R-:W-:Y:S01]  /*0180*/  STG.E desc[UR4][R6.64], R9 ;  /* 0x0000000906007986 */ /* 0x000fe2000c101904 */
[----:B------:R-:W-:Y:S05]  /*0190*/  EXIT ;  /* 0x000000000000794d */ /* 0x000fea0003800000 */
.L_x_0:
[----:B------:R-:W-:-:S00]  /*01a0*/  BRA `(.L_x_0) ;  /* 0xfffffffc00fc7947 */ /* 0x000fc0000383ffff */
[----:B------:R-:W-:-:S00]  /*01b0*/  NOP ;  /* 0x0000000000007918 */ /* 0x000fc00000000000 */
        /* <DEDUP_REMOVED lines=12> */
.L_x_1:


//--------------------- .nv.shared.reserved.0     --------------------------
	.section	.nv.shared.reserved.0,"aw",@nobits
	.weak		__nv_reservedSMEM_offset_0_alias
	.size		__nv_reservedSMEM_offset_0_alias, 0, 64
	.other		__nv_reservedSMEM_offset_0_alias,@"STO_CUDA_RESERVED_SHARED STV_DEFAULT"
__nv_reservedSMEM_offset_0_alias:
	.zero		0
	.zero		64


//--------------------- .nv.constant0._Z6kernelPKfS0_Pfm --------------------------
	.section	.nv.constant0._Z6kernelPKfS0_Pfm,"a",@progbits
	.sectionflags	@""
	.align	4
.nv.constant0._Z6kernelPKfS0_Pfm:
	.zero		928


//--------------------- SYMBOLS --------------------------

	.type		.nv.reservedSmem.offset0,@object
	.size		.nv.reservedSmem.offset0,0x4
